//
// Generated by NVIDIA NVVM Compiler
//
// Compiler Build ID: CL-36424714
// Cuda compilation tools, release 13.0, V13.0.88
// Based on NVVM 20.0.0
//

.version 9.0
.target sm_100
.address_size 64

	// .globl	_Z11helloKerneli
.extern .func  (.param .b32 func_retval0) vprintf
(
	.param .b64 vprintf_param_0,
	.param .b64 vprintf_param_1
)
;
.global .align 1 .b8 $str[16] = {104, 101, 108, 108, 111, 32, 102, 114, 111, 109, 32, 71, 80, 85, 10};
.global .align 1 .b8 $str$1[48] = {116, 104, 114, 101, 97, 100, 32, 37, 100, 32, 111, 102, 32, 98, 108, 111, 99, 107, 32, 37, 100, 32, 40, 100, 105, 109, 58, 32, 37, 100, 41, 58, 32, 105, 116, 101, 114, 32, 37, 100, 32, 111, 102, 32, 37, 100, 10};

.visible .entry _Z11helloKerneli(
	.param .u32 _Z11helloKerneli_param_0
)
{
	.local .align 8 .b8 	__local_depot0[24];
	.reg .b64 	%SP;
	.reg .b64 	%SPL;
	.reg .pred 	%p<2>;
	.reg .b32 	%r<10>;
	.reg .b64 	%rd<7>;

	mov.u64 	%SPL, __local_depot0;
	cvta.local.u64 	%SP, %SPL;
	ld.param.u32 	%r5, [_Z11helloKerneli_param_0];
	mov.u64 	%rd1, $str;
	cvta.global.u64 	%rd2, %rd1;
	{ // callseq 0, 0
	.param .b64 param0;
	st.param.b64 	[param0], %rd2;
	.param .b64 param1;
	st.param.b64 	[param1], 0;
	.param .b32 retval0;
	call.uni (retval0), 
	vprintf, 
	(
	param0, 
	param1
	);
	ld.param.b32 	%r6, [retval0];
	} // callseq 0
	mov.u32 	%r1, %tid.x;
	mov.u32 	%r2, %ctaid.x;
	mov.u32 	%r3, %ntid.x;
	mad.lo.s32 	%r4, %r2, %r3, %r1;
	setp.ge.s32 	%p1, %r4, %r5;
	@%p1 bra 	$L__BB0_2;
	add.u64 	%rd3, %SP, 0;
	add.u64 	%rd4, %SPL, 0;
	st.local.v2.u32 	[%rd4], {%r1, %r2};
	st.local.v2.u32 	[%rd4+8], {%r3, %r4};
	st.local.u32 	[%rd4+16], %r5;
	mov.u64 	%rd5, $str$1;
	cvta.global.u64 	%rd6, %rd5;
	{ // callseq 1, 0
	.param .b64 param0;
	st.param.b64 	[param0], %rd6;
	.param .b64 param1;
	st.param.b64 	[param1], %rd3;
	.param .b32 retval0;
	call.uni (retval0), 
	vprintf, 
	(
	param0, 
	param1
	);
	ld.param.b32 	%r8, [retval0];
	} // callseq 1
$L__BB0_2:
	ret;

}


// ===== COMPILED SASS (sm_100) =====

	.target	sm_100

	.elftype	@"ET_EXEC"


//--------------------- .note.nv.tkinfo           --------------------------
	.section	.note.nv.tkinfo,"",@"SHT_NOTE"
	.sectionflags	@"SHF_NOTE_NV_TKINFO"
	.tkinfo
        /*0018*/ 	.word	0x00000002
        /*0030*/ 	.string	""
        /*0030*/ 	.string	"ptxas"
        /*0030*/ 	.string	"Cuda compilation tools, release 13.0, V13.0.88"
        /*0030*/ 	.string	"Build cuda_13.0.r13.0/compiler.36424714_0"
        /*0030*/ 	.string	"-arch sm_100 -m 64 "



//--------------------- .note.nv.cuinfo           --------------------------
	.section	.note.nv.cuinfo,"",@"SHT_NOTE"
	.sectionflags	@"SHF_NOTE_NV_CUINFO"
        /*0018*/ 	.short	0x0002
        /*001a*/ 	.short	0x0064
        /*001c*/ 	.short	0x0082
	.zero		2


//--------------------- .nv.info                  --------------------------
	.section	.nv.info,"",@"SHT_CUDA_INFO"
	.align	4


	//----- nvinfo : EIATTR_REGCOUNT
	.align		4
        /*0000*/ 	.byte	0x04, 0x2f
        /*0002*/ 	.short	(.L_3 - .L_2)
	.align		4
.L_2:
        /*0004*/ 	.word	index@(_Z11helloKerneli)
        /*0008*/ 	.word	0x00000018


	//----- nvinfo : EIATTR_FRAME_SIZE
	.align		4
.L_3:
        /*000c*/ 	.byte	0x04, 0x11
        /*000e*/ 	.short	(.L_5 - .L_4)
	.align		4
.L_4:
        /*0010*/ 	.word	index@(_Z11helloKerneli)
        /*0014*/ 	.word	0x00000018


	//----- nvinfo : EIATTR_MIN_STACK_SIZE
	.align		4
.L_5:
        /*0018*/ 	.byte	0x04, 0x12
        /*001a*/ 	.short	(.L_7 - .L_6)
	.align		4
.L_6:
        /*001c*/ 	.word	index@(_Z11helloKerneli)
        /*0020*/ 	.word	0x00000018
.L_7:


//--------------------- .nv.compat                --------------------------
	.section	.nv.compat,"",@"SHT_CUDA_COMPAT_INFO"
	.align	4
        /*0000*/ 	.byte	0x02, 0x09, 0x00, 0x00, 0x02, 0x02, 0x01, 0x00, 0x02, 0x05, 0x05, 0x00, 0x03, 0x07, 0x01, 0x01
        /*0010*/ 	.byte	0x02, 0x03, 0x00, 0x00, 0x02, 0x06, 0x01, 0x00, 0x04, 0x0b, 0x08, 0x00, 0x09, 0x00, 0x00, 0x00
        /*0020*/ 	.byte	0x00, 0x00, 0x00, 0x00


//--------------------- .nv.info._Z11helloKerneli --------------------------
	.section	.nv.info._Z11helloKerneli,"",@"SHT_CUDA_INFO"
	.sectionflags	@""
	.align	4


	//----- nvinfo : EIATTR_CUDA_API_VERSION
	.align		4
        /*0000*/ 	.byte	0x04, 0x37
        /*0002*/ 	.short	(.L_9 - .L_8)
.L_8:
        /*0004*/ 	.word	0x00000082


	//----- nvinfo : EIATTR_KPARAM_INFO
	.align		4
.L_9:
        /*0008*/ 	.byte	0x04, 0x17
        /*000a*/ 	.short	(.L_11 - .L_10)
.L_10:
        /*000c*/ 	.word	0x00000000
        /*0010*/ 	.short	0x0000
        /*0012*/ 	.short	0x0000
        /*0014*/ 	.byte	0x00, 0xf0, 0x11, 0x00


	//----- nvinfo : EIATTR_SPARSE_MMA_MASK
	.align		4
.L_11:
        /*0018*/ 	.byte	0x03, 0x50
        /*001a*/ 	.short	0x0000


	//----- nvinfo : EIATTR_MAXREG_COUNT
	.align		4
        /*001c*/ 	.byte	0x03, 0x1b
        /*001e*/ 	.short	0x00ff


	//----- nvinfo : EIATTR_EXTERNS
	.align		4
        /*0020*/ 	.byte	0x04, 0x0f
        /*0022*/ 	.short	(.L_13 - .L_12)


	//   ....[0]....
	.align		4
.L_12:
        /*0024*/ 	.word	index@(vprintf)


	//----- nvinfo : EIATTR_MERCURY_ISA_VERSION
	.align		4
.L_13:
        /*0028*/ 	.byte	0x03, 0x5f
        /*002a*/ 	.short	0x0101


	//----- nvinfo : EIATTR_VRC_CTA_INIT_COUNT
	.align		4
        /*002c*/ 	.byte	0x02, 0x4a
	.zero		1
	.zero		1


	//----- nvinfo : EIATTR_SYSCALL_OFFSETS
	.align		4
        /*0030*/ 	.byte	0x04, 0x46
        /*0032*/ 	.short	(.L_15 - .L_14)


	//   ....[0]....
.L_14:
        /*0034*/ 	.word	0x000000d0


	//   ....[1]....
        /*0038*/ 	.word	0x000001f0


	//----- nvinfo : EIATTR_EXIT_INSTR_OFFSETS
	.align		4
.L_15:
        /*003c*/ 	.byte	0x04, 0x1c
        /*003e*/ 	.short	(.L_17 - .L_16)


	//   ....[0]....
.L_16:
        /*0040*/ 	.word	0x00000140


	//   ....[1]....
        /*0044*/ 	.word	0x00000200


	//----- nvinfo : EIATTR_CRS_STACK_SIZE
	.align		4
.L_17:
        /*0048*/ 	.byte	0x04, 0x1e
        /*004a*/ 	.short	(.L_19 - .L_18)
.L_18:
        /*004c*/ 	.word	0x00000000


	//----- nvinfo : EIATTR_CBANK_PARAM_SIZE
	.align		4
.L_19:
        /*0050*/ 	.byte	0x03, 0x19
        /*0052*/ 	.short	0x0004


	//----- nvinfo : EIATTR_PARAM_CBANK
	.align		4
        /*0054*/ 	.byte	0x04, 0x0a
        /*0056*/ 	.short	(.L_21 - .L_20)
	.align		4
.L_20:
        /*0058*/ 	.word	index@(.nv.constant0._Z11helloKerneli)
        /*005c*/ 	.short	0x0380
        /*005e*/ 	.short	0x0004


	//----- nvinfo : EIATTR_SW_WAR
	.align		4
.L_21:
        /*0060*/ 	.byte	0x04, 0x36
        /*0062*/ 	.short	(.L_23 - .L_22)
.L_22:
        /*0064*/ 	.word	0x00000008
.L_23:


//--------------------- .nv.callgraph             --------------------------
	.section	.nv.callgraph,"",@"SHT_CUDA_CALLGRAPH"
	.align	4
	.sectionentsize	8
	.align		4
        /*0000*/ 	.word	0x00000000
	.align		4
        /*0004*/ 	.word	0xffffffff
	.align		4
        /*0008*/ 	.word	index@(_Z11helloKerneli)
	.align		4
        /*000c*/ 	.word	index@(vprintf)
	.align		4
        /*0010*/ 	.word	0x00000000
	.align		4
        /*0014*/ 	.word	0xfffffffe
	.align		4
        /*0018*/ 	.word	0x00000000
	.align		4
        /*001c*/ 	.word	0xfffffffd
	.align		4
        /*0020*/ 	.word	0x00000000
	.align		4
        /*0024*/ 	.word	0xfffffffc


//--------------------- .nv.constant4             --------------------------
	.section	.nv.constant4,"a",@progbits
	.align	8
	.align		8
.nv.constant4:
        /*0000*/ 	.dword	vprintf
	.align		8
        /*0008*/ 	.dword	$str
	.align		8
        /*0010*/ 	.dword	$str$1


//--------------------- .text._Z11helloKerneli    --------------------------
	.section	.text._Z11helloKerneli,"ax",@progbits
	.align	128
        .global         _Z11helloKerneli
        .type           _Z11helloKerneli,@function
        .size           _Z11helloKerneli,(.L_x_3 - _Z11helloKerneli)
        .other          _Z11helloKerneli,@"STO_CUDA_ENTRY STV_DEFAULT"
_Z11helloKerneli:
.text._Z11helloKerneli:
[----:B------:R-:W0:Y:S01]  /*0000*/  LDC R1, c[0x0][0x37c] ;  /* 0x0000df00ff017b82 */ /* 0x000e220000000800 */
[----:B------:R-:W-:Y:S01]  /*0010*/  MOV R17, 0x0 ;  /* 0x0000000000117802 */ /* 0x000fe20000000f00 */
[----:B------:R-:W1:Y:S01]  /*0020*/  LDCU UR4, c[0x0][0x2f8] ;  /* 0x00005f00ff0477ac */ /* 0x000e620008000800 */
[----:B0-----:R-:W-:Y:S01]  /*0030*/  VIADD R1, R1, 0xffffffe8 ;  /* 0xffffffe801017836 */ /* 0x001fe20000000000 */
[----:B------:R-:W-:-:S04]  /*0040*/  CS2R R6, SRZ ;  /* 0x0000000000067805 */ /* 0x000fc8000001ff00 */
[----:B------:R0:W2:Y:S01]  /*0050*/  LDC.64 R8, c[0x4][R17] ;  /* 0x0100000011087b82 */ /* 0x0000a20000000a00 */
[----:B------:R-:W3:Y:S01]  /*0060*/  LDCU.64 UR6, c[0x4][0x8] ;  /* 0x01000100ff0677ac */ /* 0x000ee20008000a00 */
[----:B------:R-:W4:Y:S01]  /*0070*/  LDCU UR5, c[0x0][0x2fc] ;  /* 0x00005f80ff0577ac */ /* 0x000f220008000800 */
[----:B-1----:R-:W-:Y:S01]  /*0080*/  IADD3 R16, P0, PT, R1, UR4, RZ ;  /* 0x0000000401107c10 */ /* 0x002fe2000ff1e0ff */
[----:B---3--:R-:W-:Y:S01]  /*0090*/  IMAD.U32 R4, RZ, RZ, UR6 ;  /* 0x00000006ff047e24 */ /* 0x008fe2000f8e00ff */
[----:B------:R-:W-:-:S03]  /*00a0*/  MOV R5, UR7 ;  /* 0x0000000700057c02 */ /* 0x000fc60008000f00 */
[----:B0---4-:R-:W-:-:S08]  /*00b0*/  IMAD.X R2, RZ, RZ, UR5, P0 ;  /* 0x00000005ff027e24 */ /* 0x011fd000080e06ff */
[----:B------:R-:W-:-:S07]  /*00c0*/  LEPC R20, `(.L_x_0) ;  /* 0x000000001014794e */ /* 0x000fce0000000000 */
[----:B--2---:R-:W-:Y:S05]  /*00d0*/  CALL.ABS.NOINC R8 ;  /* 0x0000000008007343 */ /* 0x004fea0003c00000 */
.L_x_0:
[----:B------:R-:W0:Y:S01]  /*00e0*/  S2R R8, SR_TID.X ;  /* 0x0000000000087919 */ /* 0x000e220000002100 */
[----:B------:R-:W0:Y:S01]  /*00f0*/  LDC R10, c[0x0][0x360] ;  /* 0x0000d800ff0a7b82 */ /* 0x000e220000000800 */
[----:B------:R-:W0:Y:S07]  /*0100*/  S2R R9, SR_CTAID.X ;  /* 0x0000000000097919 */ /* 0x000e2e0000002500 */
[----:B------:R-:W1:Y:S01]  /*0110*/  LDC R0, c[0x0][0x380] ;  /* 0x0000e000ff007b82 */ /* 0x000e620000000800 */
[----:B0-----:R-:W-:-:S05]  /*0120*/  IMAD R11, R9, R10, R8 ;  /* 0x0000000a090b7224 */ /* 0x001fca00078e0208 */
[----:B-1----:R-:W-:-:S13]  /*0130*/  ISETP.GE.AND P0, PT, R11, R0, PT ;  /* 0x000000000b00720c */ /* 0x002fda0003f06270 */
[----:B------:R-:W-:Y:S05]  /*0140*/  @P0 EXIT ;  /* 0x000000000000094d */ /* 0x000fea0003800000 */
[----:B------:R0:W-:Y:S01]  /*0150*/  STL.64 [R1], R8 ;  /* 0x0000000801007387 */ /* 0x0001e20000100a00 */
[----:B------:R0:W1:Y:S01]  /*0160*/  LDC.64 R12, c[0x4][R17] ;  /* 0x01000000110c7b82 */ /* 0x0000620000000a00 */
[----:B------:R-:W2:Y:S01]  /*0170*/  LDCU.64 UR4, c[0x4][0x10] ;  /* 0x01000200ff0477ac */ /* 0x000ea20008000a00 */
[----:B------:R-:W-:Y:S01]  /*0180*/  IMAD.MOV.U32 R6, RZ, RZ, R16 ;  /* 0x000000ffff067224 */ /* 0x000fe200078e0010 */
[----:B------:R0:W-:Y:S01]  /*0190*/  STL.64 [R1+0x8], R10 ;  /* 0x0000080a01007387 */ /* 0x0001e20000100a00 */
[----:B------:R-:W-:-:S03]  /*01a0*/  MOV R7, R2 ;  /* 0x0000000200077202 */ /* 0x000fc60000000f00 */
[----:B------:R0:W-:Y:S01]  /*01b0*/  STL [R1+0x10], R0 ;  /* 0x0000100001007387 */ /* 0x0001e20000100800 */
[----:B--2---:R-:W-:Y:S01]  /*01c0*/  IMAD.U32 R4, RZ, RZ, UR4 ;  /* 0x00000004ff047e24 */ /* 0x004fe2000f8e00ff */
[----:B0-----:R-:W-:-:S07]  /*01d0*/  MOV R5, UR5 ;  /* 0x0000000500057c02 */ /* 0x001fce0008000f00 */
[----:B------:R-:W-:-:S07]  /*01e0*/  LEPC R20, `(.L_x_1) ;  /* 0x000000001014794e */ /* 0x000fce0000000000 */
[----:B-1----:R-:W-:Y:S05]  /*01f0*/  CALL.ABS.NOINC R12 ;  /* 0x000000000c007343 */ /* 0x002fea0003c00000 */
.L_x_1:
[----:B------:R-:W-:Y:S05]  /*0200*/  EXIT ;  /* 0x000000000000794d */ /* 0x000fea0003800000 */
.L_x_2:
[----:B------:R-:W-:-:S00]  /*0210*/  BRA `(.L_x_2) ;  /* 0xfffffffc00fc7947 */ /* 0x000fc0000383ffff */
[----:B------:R-:W-:-:S00]  /*0220*/  NOP ;  /* 0x0000000000007918 */ /* 0x000fc00000000000 */
        /* <DEDUP_REMOVED lines=13> */
.L_x_3:


//--------------------- .nv.global.init           --------------------------
	.section	.nv.global.init,"aw",@progbits
.nv.global.init:
	.type		$str,@object
	.size		$str,($str$1 - $str)
$str:
        /*0000*/ 	.byte	0x68, 0x65, 0x6c, 0x6c, 0x6f, 0x20, 0x66, 0x72, 0x6f, 0x6d, 0x20, 0x47, 0x50, 0x55, 0x0a, 0x00
	.type		$str$1,@object
	.size		$str$1,(.L_1 - $str$1)
$str$1:
        /*0010*/ 	.byte	0x74, 0x68, 0x72, 0x65, 0x61, 0x64, 0x20, 0x25, 0x64, 0x20, 0x6f, 0x66, 0x20, 0x62, 0x6c, 0x6f
        /*0020*/ 	.byte	0x63, 0x6b, 0x20, 0x25, 0x64, 0x20, 0x28, 0x64, 0x69, 0x6d, 0x3a, 0x20, 0x25, 0x64, 0x29, 0x3a
        /*0030*/ 	.byte	0x20, 0x69, 0x74, 0x65, 0x72, 0x20, 0x25, 0x64, 0x20, 0x6f, 0x66, 0x20, 0x25, 0x64, 0x0a, 0x00
.L_1:


//--------------------- .nv.shared.reserved.0     --------------------------
	.section	.nv.shared.reserved.0,"aw",@nobits
	.weak		__nv_reservedSMEM_offset_0_alias
	.size		__nv_reservedSMEM_offset_0_alias, 0, 64
	.other		__nv_reservedSMEM_offset_0_alias,@"STO_CUDA_RESERVED_SHARED STV_DEFAULT"
__nv_reservedSMEM_offset_0_alias:
	.zero		0
	.zero		64


//--------------------- .nv.constant0._Z11helloKerneli --------------------------
	.section	.nv.constant0._Z11helloKerneli,"a",@progbits
	.sectionflags	@""
	.align	4
.nv.constant0._Z11helloKerneli:
	.zero		900


//--------------------- SYMBOLS --------------------------

	.type		.nv.reservedSmem.offset0,@object
	.size		.nv.reservedSmem.offset0,0x4
	.type		vprintf,@function
